//
// Generated by NVIDIA NVVM Compiler
//
// Compiler Build ID: CL-36424714
// Cuda compilation tools, release 13.0, V13.0.88
// Based on NVVM 20.0.0
//

.version 9.0
.target sm_100
.address_size 64

	// .globl	_Z6kernelPfPi
// _ZZ6kernelPfPiE3tmp has been demoted
// _ZZ6kernelPfPiE9min_index has been demoted

.visible .entry _Z6kernelPfPi(
	.param .u64 .ptr .align 1 _Z6kernelPfPi_param_0,
	.param .u64 .ptr .align 1 _Z6kernelPfPi_param_1
)
{
	.reg .pred 	%p<20>;
	.reg .b32 	%r<20>;
	.reg .b32 	%f<20>;
	.reg .b64 	%rd<9>;
	// demoted variable
	.shared .align 4 .b8 _ZZ6kernelPfPiE3tmp[2048];
	// demoted variable
	.shared .align 4 .b8 _ZZ6kernelPfPiE9min_index[2048];
	ld.param.u64 	%rd2, [_Z6kernelPfPi_param_0];
	ld.param.u64 	%rd1, [_Z6kernelPfPi_param_1];
	cvta.to.global.u64 	%rd3, %rd2;
	mov.u32 	%r1, %tid.x;
	mov.u32 	%r2, %ctaid.x;
	mov.u32 	%r5, %ntid.x;
	mad.lo.s32 	%r6, %r2, %r5, %r1;
	mul.wide.s32 	%rd4, %r6, 4;
	add.s64 	%rd5, %rd3, %rd4;
	ld.global.f32 	%f10, [%rd5];
	shl.b32 	%r7, %r1, 2;
	mov.u32 	%r8, _ZZ6kernelPfPiE3tmp;
	add.s32 	%r3, %r8, %r7;
	st.shared.f32 	[%r3], %f10;
	mov.u32 	%r9, _ZZ6kernelPfPiE9min_index;
	add.s32 	%r4, %r9, %r7;
	st.shared.u32 	[%r4], %r1;
	bar.sync 	0;
	setp.gt.u32 	%p1, %r1, 255;
	@%p1 bra 	$L__BB0_3;
	ld.shared.f32 	%f1, [%r3+1024];
	ld.shared.f32 	%f11, [%r3];
	setp.geu.f32 	%p2, %f1, %f11;
	@%p2 bra 	$L__BB0_3;
	st.shared.f32 	[%r3], %f1;
	ld.shared.u32 	%r10, [%r4+1024];
	st.shared.u32 	[%r4], %r10;
$L__BB0_3:
	bar.sync 	0;
	setp.gt.u32 	%p3, %r1, 127;
	@%p3 bra 	$L__BB0_6;
	ld.shared.f32 	%f2, [%r3+512];
	ld.shared.f32 	%f12, [%r3];
	setp.geu.f32 	%p4, %f2, %f12;
	@%p4 bra 	$L__BB0_6;
	st.shared.f32 	[%r3], %f2;
	ld.shared.u32 	%r11, [%r4+512];
	st.shared.u32 	[%r4], %r11;
$L__BB0_6:
	bar.sync 	0;
	setp.gt.u32 	%p5, %r1, 63;
	@%p5 bra 	$L__BB0_9;
	ld.shared.f32 	%f3, [%r3+256];
	ld.shared.f32 	%f13, [%r3];
	setp.geu.f32 	%p6, %f3, %f13;
	@%p6 bra 	$L__BB0_9;
	st.shared.f32 	[%r3], %f3;
	ld.shared.u32 	%r12, [%r4+256];
	st.shared.u32 	[%r4], %r12;
$L__BB0_9:
	bar.sync 	0;
	setp.gt.u32 	%p7, %r1, 31;
	@%p7 bra 	$L__BB0_12;
	ld.shared.f32 	%f4, [%r3+128];
	ld.shared.f32 	%f14, [%r3];
	setp.geu.f32 	%p8, %f4, %f14;
	@%p8 bra 	$L__BB0_12;
	st.shared.f32 	[%r3], %f4;
	ld.shared.u32 	%r13, [%r4+128];
	st.shared.u32 	[%r4], %r13;
$L__BB0_12:
	bar.sync 	0;
	setp.gt.u32 	%p9, %r1, 15;
	@%p9 bra 	$L__BB0_15;
	ld.shared.f32 	%f5, [%r3+64];
	ld.shared.f32 	%f15, [%r3];
	setp.geu.f32 	%p10, %f5, %f15;
	@%p10 bra 	$L__BB0_15;
	st.shared.f32 	[%r3], %f5;
	ld.shared.u32 	%r14, [%r4+64];
	st.shared.u32 	[%r4], %r14;
$L__BB0_15:
	bar.sync 	0;
	setp.gt.u32 	%p11, %r1, 7;
	@%p11 bra 	$L__BB0_18;
	ld.shared.f32 	%f6, [%r3+32];
	ld.shared.f32 	%f16, [%r3];
	setp.geu.f32 	%p12, %f6, %f16;
	@%p12 bra 	$L__BB0_18;
	st.shared.f32 	[%r3], %f6;
	ld.shared.u32 	%r15, [%r4+32];
	st.shared.u32 	[%r4], %r15;
$L__BB0_18:
	bar.sync 	0;
	setp.gt.u32 	%p13, %r1, 3;
	@%p13 bra 	$L__BB0_21;
	ld.shared.f32 	%f7, [%r3+16];
	ld.shared.f32 	%f17, [%r3];
	setp.geu.f32 	%p14, %f7, %f17;
	@%p14 bra 	$L__BB0_21;
	st.shared.f32 	[%r3], %f7;
	ld.shared.u32 	%r16, [%r4+16];
	st.shared.u32 	[%r4], %r16;
$L__BB0_21:
	bar.sync 	0;
	setp.gt.u32 	%p15, %r1, 1;
	@%p15 bra 	$L__BB0_24;
	ld.shared.f32 	%f8, [%r3+8];
	ld.shared.f32 	%f18, [%r3];
	setp.geu.f32 	%p16, %f8, %f18;
	@%p16 bra 	$L__BB0_24;
	st.shared.f32 	[%r3], %f8;
	ld.shared.u32 	%r17, [%r4+8];
	st.shared.u32 	[%r4], %r17;
$L__BB0_24:
	bar.sync 	0;
	setp.ne.s32 	%p17, %r1, 0;
	@%p17 bra 	$L__BB0_27;
	ld.shared.f32 	%f9, [_ZZ6kernelPfPiE3tmp+4];
	ld.shared.f32 	%f19, [%r3];
	setp.geu.f32 	%p18, %f9, %f19;
	@%p18 bra 	$L__BB0_27;
	st.shared.f32 	[%r3], %f9;
	ld.shared.u32 	%r18, [_ZZ6kernelPfPiE9min_index+4];
	st.shared.u32 	[%r4], %r18;
$L__BB0_27:
	setp.ne.s32 	%p19, %r1, 0;
	bar.sync 	0;
	@%p19 bra 	$L__BB0_29;
	ld.shared.u32 	%r19, [_ZZ6kernelPfPiE9min_index];
	cvta.to.global.u64 	%rd6, %rd1;
	mul.wide.u32 	%rd7, %r2, 4;
	add.s64 	%rd8, %rd6, %rd7;
	st.global.u32 	[%rd8], %r19;
$L__BB0_29:
	ret;

}


// ===== COMPILED SASS (sm_100) =====

	.target	sm_100

	.elftype	@"ET_EXEC"


//--------------------- .note.nv.tkinfo           --------------------------
	.section	.note.nv.tkinfo,"",@"SHT_NOTE"
	.sectionflags	@"SHF_NOTE_NV_TKINFO"
	.tkinfo
        /*0018*/ 	.word	0x00000002
        /*0030*/ 	.string	""
        /*0030*/ 	.string	"ptxas"
        /*0030*/ 	.string	"Cuda compilation tools, release 13.0, V13.0.88"
        /*0030*/ 	.string	"Build cuda_13.0.r13.0/compiler.36424714_0"
        /*0030*/ 	.string	"-arch sm_100 -m 64 "



//--------------------- .note.nv.cuinfo           --------------------------
	.section	.note.nv.cuinfo,"",@"SHT_NOTE"
	.sectionflags	@"SHF_NOTE_NV_CUINFO"
        /*0018*/ 	.short	0x0002
        /*001a*/ 	.short	0x0064
        /*001c*/ 	.short	0x0082
	.zero		2


//--------------------- .nv.info                  --------------------------
	.section	.nv.info,"",@"SHT_CUDA_INFO"
	.align	4


	//----- nvinfo : EIATTR_REGCOUNT
	.align		4
        /*0000*/ 	.byte	0x04, 0x2f
        /*0002*/ 	.short	(.L_1 - .L_0)
	.align		4
.L_0:
        /*0004*/ 	.word	index@(_Z6kernelPfPi)
        /*0008*/ 	.word	0x0000000a


	//----- nvinfo : EIATTR_FRAME_SIZE
	.align		4
.L_1:
        /*000c*/ 	.byte	0x04, 0x11
        /*000e*/ 	.short	(.L_3 - .L_2)
	.align		4
.L_2:
        /*0010*/ 	.word	index@(_Z6kernelPfPi)
        /*0014*/ 	.word	0x00000000


	//----- nvinfo : EIATTR_MIN_STACK_SIZE
	.align		4
.L_3:
        /*0018*/ 	.byte	0x04, 0x12
        /*001a*/ 	.short	(.L_5 - .L_4)
	.align		4
.L_4:
        /*001c*/ 	.word	index@(_Z6kernelPfPi)
        /*0020*/ 	.word	0x00000000
.L_5:


//--------------------- .nv.compat                --------------------------
	.section	.nv.compat,"",@"SHT_CUDA_COMPAT_INFO"
	.align	4
        /*0000*/ 	.byte	0x02, 0x09, 0x00, 0x00, 0x02, 0x02, 0x01, 0x00, 0x02, 0x05, 0x05, 0x00, 0x03, 0x07, 0x01, 0x01
        /*0010*/ 	.byte	0x02, 0x03, 0x00, 0x00, 0x02, 0x06, 0x01, 0x00, 0x04, 0x0b, 0x08, 0x00, 0x09, 0x00, 0x00, 0x00
        /*0020*/ 	.byte	0x00, 0x00, 0x00, 0x00


//--------------------- .nv.info._Z6kernelPfPi    --------------------------
	.section	.nv.info._Z6kernelPfPi,"",@"SHT_CUDA_INFO"
	.sectionflags	@""
	.align	4


	//----- nvinfo : EIATTR_CUDA_API_VERSION
	.align		4
        /*0000*/ 	.byte	0x04, 0x37
        /*0002*/ 	.short	(.L_7 - .L_6)
.L_6:
        /*0004*/ 	.word	0x00000082


	//----- nvinfo : EIATTR_KPARAM_INFO
	.align		4
.L_7:
        /*0008*/ 	.byte	0x04, 0x17
        /*000a*/ 	.short	(.L_9 - .L_8)
.L_8:
        /*000c*/ 	.word	0x00000000
        /*0010*/ 	.short	0x0001
        /*0012*/ 	.short	0x0008
        /*0014*/ 	.byte	0x00, 0xf5, 0x21, 0x00


	//----- nvinfo : EIATTR_KPARAM_INFO
	.align		4
.L_9:
        /*0018*/ 	.byte	0x04, 0x17
        /*001a*/ 	.short	(.L_11 - .L_10)
.L_10:
        /*001c*/ 	.word	0x00000000
        /*0020*/ 	.short	0x0000
        /*0022*/ 	.short	0x0000
        /*0024*/ 	.byte	0x00, 0xf5, 0x21, 0x00


	//----- nvinfo : EIATTR_SPARSE_MMA_MASK
	.align		4
.L_11:
        /*0028*/ 	.byte	0x03, 0x50
        /*002a*/ 	.short	0x0000


	//----- nvinfo : EIATTR_MAXREG_COUNT
	.align		4
        /*002c*/ 	.byte	0x03, 0x1b
        /*002e*/ 	.short	0x00ff


	//----- nvinfo : EIATTR_NUM_BARRIERS
	.align		4
        /*0030*/ 	.byte	0x02, 0x4c
        /*0032*/ 	.byte	0x01
	.zero		1


	//----- nvinfo : EIATTR_MERCURY_ISA_VERSION
	.align		4
        /*0034*/ 	.byte	0x03, 0x5f
        /*0036*/ 	.short	0x0101


	//----- nvinfo : EIATTR_VRC_CTA_INIT_COUNT
	.align		4
        /*0038*/ 	.byte	0x02, 0x4a
	.zero		1
	.zero		1


	//----- nvinfo : EIATTR_EXIT_INSTR_OFFSETS
	.align		4
        /*003c*/ 	.byte	0x04, 0x1c
        /*003e*/ 	.short	(.L_13 - .L_12)


	//   ....[0]....
.L_12:
        /*0040*/ 	.word	0x00000760


	//   ....[1]....
        /*0044*/ 	.word	0x000007b0


	//----- nvinfo : EIATTR_CRS_STACK_SIZE
	.align		4
.L_13:
        /*0048*/ 	.byte	0x04, 0x1e
        /*004a*/ 	.short	(.L_15 - .L_14)
.L_14:
        /*004c*/ 	.word	0x00000000


	//----- nvinfo : EIATTR_CBANK_PARAM_SIZE
	.align		4
.L_15:
        /*0050*/ 	.byte	0x03, 0x19
        /*0052*/ 	.short	0x0010


	//----- nvinfo : EIATTR_PARAM_CBANK
	.align		4
        /*0054*/ 	.byte	0x04, 0x0a
        /*0056*/ 	.short	(.L_17 - .L_16)
	.align		4
.L_16:
        /*0058*/ 	.word	index@(.nv.constant0._Z6kernelPfPi)
        /*005c*/ 	.short	0x0380
        /*005e*/ 	.short	0x0010


	//----- nvinfo : EIATTR_SW_WAR
	.align		4
.L_17:
        /*0060*/ 	.byte	0x04, 0x36
        /*0062*/ 	.short	(.L_19 - .L_18)
.L_18:
        /*0064*/ 	.word	0x00000008
.L_19:


//--------------------- .nv.callgraph             --------------------------
	.section	.nv.callgraph,"",@"SHT_CUDA_CALLGRAPH"
	.align	4
	.sectionentsize	8
	.align		4
        /*0000*/ 	.word	0x00000000
	.align		4
        /*0004*/ 	.word	0xffffffff
	.align		4
        /*0008*/ 	.word	0x00000000
	.align		4
        /*000c*/ 	.word	0xfffffffe
	.align		4
        /*0010*/ 	.word	0x00000000
	.align		4
        /*0014*/ 	.word	0xfffffffd
	.align		4
        /*0018*/ 	.word	0x00000000
	.align		4
        /*001c*/ 	.word	0xfffffffc


//--------------------- .text._Z6kernelPfPi       --------------------------
	.section	.text._Z6kernelPfPi,"ax",@progbits
	.align	128
        .global         _Z6kernelPfPi
        .type           _Z6kernelPfPi,@function
        .size           _Z6kernelPfPi,(.L_x_19 - _Z6kernelPfPi)
        .other          _Z6kernelPfPi,@"STO_CUDA_ENTRY STV_DEFAULT"
_Z6kernelPfPi:
.text._Z6kernelPfPi:
[----:B------:R-:W-:Y:S01]  /*0000*/  LDC R1, c[0x0][0x37c] ;  /* 0x0000df00ff017b82 */ /* 0x000fe20000000800 */
[----:B------:R-:W0:Y:S07]  /*0010*/  S2R R7, SR_TID.X ;  /* 0x0000000000077919 */ /* 0x000e2e0000002100 */
[----:B------:R-:W1:Y:S01]  /*0020*/  LDC.64 R2, c[0x0][0x380] ;  /* 0x0000e000ff027b82 */ /* 0x000e620000000a00 */
[----:B------:R-:W0:Y:S01]  /*0030*/  LDCU UR4, c[0x0][0x360] ;  /* 0x00006c00ff0477ac */ /* 0x000e220008000800 */
[----:B------:R-:W0:Y:S01]  /*0040*/  S2R R0, SR_CTAID.X ;  /* 0x0000000000007919 */ /* 0x000e220000002500 */
[----:B------:R-:W2:Y:S01]  /*0050*/  LDCU.64 UR8, c[0x0][0x358] ;  /* 0x00006b00ff0877ac */ /* 0x000ea20008000a00 */
[----:B0-----:R-:W-:-:S04]  /*0060*/  IMAD R5, R0, UR4, R7 ;  /* 0x0000000400057c24 */ /* 0x001fc8000f8e0207 */
[----:B-1----:R-:W-:-:S05]  /*0070*/  IMAD.WIDE R2, R5, 0x4, R2 ;  /* 0x0000000405027825 */ /* 0x002fca00078e0202 */
[----:B--2---:R0:W2:Y:S01]  /*0080*/  LDG.E R4, desc[UR8][R2.64] ;  /* 0x0000000802047981 */ /* 0x0040a2000c1e1900 */
[----:B------:R-:W1:Y:S01]  /*0090*/  S2UR UR5, SR_CgaCtaId ;  /* 0x00000000000579c3 */ /* 0x000e620000008800 */
[----:B------:R-:W-:Y:S01]  /*00a0*/  UMOV UR4, 0x400 ;  /* 0x0000040000047882 */ /* 0x000fe20000000000 */
[C---:B------:R-:W-:Y:S01]  /*00b0*/  ISETP.GT.U32.AND P0, PT, R7.reuse, 0xff, PT ;  /* 0x000000ff0700780c */ /* 0x040fe20003f04070 */
[----:B------:R-:W-:Y:S01]  /*00c0*/  BSSY.RECONVERGENT B0, `(.L_x_0) ;  /* 0x0000016000007945 */ /* 0x000fe20003800200 */
[C---:B------:R-:W-:Y:S02]  /*00d0*/  ISETP.GT.U32.AND P6, PT, R7.reuse, 0x7f, PT ;  /* 0x0000007f0700780c */ /* 0x040fe40003fc4070 */
[C---:B------:R-:W-:Y:S02]  /*00e0*/  ISETP.GT.U32.AND P5, PT, R7.reuse, 0x3f, PT ;  /* 0x0000003f0700780c */ /* 0x040fe40003fa4070 */
[C---:B------:R-:W-:Y:S02]  /*00f0*/  ISETP.GT.U32.AND P4, PT, R7.reuse, 0x1f, PT ;  /* 0x0000001f0700780c */ /* 0x040fe40003f84070 */
[----:B------:R-:W-:-:S02]  /*0100*/  ISETP.GT.U32.AND P3, PT, R7, 0xf, PT ;  /* 0x0000000f0700780c */ /* 0x000fc40003f64070 */
[C---:B------:R-:W-:Y:S02]  /*0110*/  ISETP.GT.U32.AND P2, PT, R7.reuse, 0x7, PT ;  /* 0x000000070700780c */ /* 0x040fe40003f44070 */
[----:B------:R-:W-:Y:S01]  /*0120*/  ISETP.GT.U32.AND P1, PT, R7, 0x3, PT ;  /* 0x000000030700780c */ /* 0x000fe20003f24070 */
[----:B-1----:R-:W-:Y:S02]  /*0130*/  ULEA UR6, UR5, UR4, 0x18 ;  /* 0x0000000405067291 */ /* 0x002fe4000f8ec0ff */
[----:B------:R-:W-:-:S04]  /*0140*/  UIADD3 UR4, UPT, UPT, UR4, 0x800, URZ ;  /* 0x0000080004047890 */ /* 0x000fc8000fffe0ff */
[----:B------:R-:W-:Y:S01]  /*0150*/  ULEA UR4, UR5, UR4, 0x18 ;  /* 0x0000000405047291 */ /* 0x000fe2000f8ec0ff */
[----:B0-----:R-:W-:-:S05]  /*0160*/  LEA R3, R7, UR6, 0x2 ;  /* 0x0000000607037c11 */ /* 0x001fca000f8e10ff */
[----:B------:R-:W-:Y:S01]  /*0170*/  LEA R2, R7, UR4, 0x2 ;  /* 0x0000000407027c11 */ /* 0x000fe2000f8e10ff */
[----:B--2---:R0:W-:Y:S04]  /*0180*/  STS [R3], R4 ;  /* 0x0000000403007388 */ /* 0x0041e80000000800 */
[----:B------:R0:W-:Y:S01]  /*0190*/  STS [R2], R7 ;  /* 0x0000000702007388 */ /* 0x0001e20000000800 */
[----:B------:R-:W-:Y:S06]  /*01a0*/  BAR.SYNC.DEFER_BLOCKING 0x0 ;  /* 0x0000000000007b1d */ /* 0x000fec0000010000 */
[----:B------:R-:W-:Y:S05]  /*01b0*/  @P0 BRA `(.L_x_1) ;  /* 0x0000000000180947 */ /* 0x000fea0003800000 */
[----:B0-----:R-:W-:Y:S04]  /*01c0*/  LDS R4, [R3+0x400] ;  /* 0x0004000003047984 */ /* 0x001fe80000000800 */
[----:B------:R-:W0:Y:S02]  /*01d0*/  LDS R5, [R3] ;  /* 0x0000000003057984 */ /* 0x000e240000000800 */
[----:B0-----:R-:W-:-:S13]  /*01e0*/  FSETP.GEU.AND P0, PT, R4, R5, PT ;  /* 0x000000050400720b */ /* 0x001fda0003f0e000 */
[----:B------:R-:W-:Y:S04]  /*01f0*/  @!P0 STS [R3], R4 ;  /* 0x0000000403008388 */ /* 0x000fe80000000800 */
[----:B------:R-:W0:Y:S04]  /*0200*/  @!P0 LDS R5, [R2+0x400] ;  /* 0x0004000002058984 */ /* 0x000e280000000800 */
[----:B0-----:R1:W-:Y:S02]  /*0210*/  @!P0 STS [R2], R5 ;  /* 0x0000000502008388 */ /* 0x0013e40000000800 */
.L_x_1:
[----:B------:R-:W-:Y:S05]  /*0220*/  BSYNC.RECONVERGENT B0 ;  /* 0x0000000000007941 */ /* 0x000fea0003800200 */
.L_x_0:
[----:B------:R-:W-:Y:S01]  /*0230*/  BAR.SYNC.DEFER_BLOCKING 0x0 ;  /* 0x0000000000007b1d */ /* 0x000fe20000010000 */
[----:B------:R-:W-:-:S05]  /*0240*/  ISETP.GT.U32.AND P0, PT, R7, 0x1, PT ;  /* 0x000000010700780c */ /* 0x000fca0003f04070 */
[----:B------:R-:W-:Y:S04]  /*0250*/  BSSY.RECONVERGENT B0, `(.L_x_2) ;  /* 0x0000008000007945 */ /* 0x000fe80003800200 */
[----:B------:R-:W-:Y:S05]  /*0260*/  @P6 BRA `(.L_x_3) ;  /* 0x0000000000186947 */ /* 0x000fea0003800000 */
[----:B0-----:R-:W-:Y:S04]  /*0270*/  LDS R4, [R3+0x200] ;  /* 0x0002000003047984 */ /* 0x001fe80000000800 */
[----:B-1----:R-:W0:Y:S02]  /*0280*/  LDS R5, [R3] ;  /* 0x0000000003057984 */ /* 0x002e240000000800 */
[----:B0-----:R-:W-:-:S13]  /*0290*/  FSETP.GEU.AND P6, PT, R4, R5, PT ;  /* 0x000000050400720b */ /* 0x001fda0003fce000 */
[----:B------:R-:W-:Y:S04]  /*02a0*/  @!P6 STS [R3], R4 ;  /* 0x000000040300e388 */ /* 0x000fe80000000800 */
[----:B------:R-:W0:Y:S04]  /*02b0*/  @!P6 LDS R5, [R2+0x200] ;  /* 0x000200000205e984 */ /* 0x000e280000000800 */
[----:B0-----:R2:W-:Y:S02]  /*02c0*/  @!P6 STS [R2], R5 ;  /* 0x000000050200e388 */ /* 0x0015e40000000800 */
.L_x_3:
[----:B------:R-:W-:Y:S05]  /*02d0*/  BSYNC.RECONVERGENT B0 ;  /* 0x0000000000007941 */ /* 0x000fea0003800200 */
.L_x_2:
[----:B------:R-:W-:Y:S01]  /*02e0*/  BAR.SYNC.DEFER_BLOCKING 0x0 ;  /* 0x0000000000007b1d */ /* 0x000fe20000010000 */
[----:B------:R-:W-:-:S05]  /*02f0*/  ISETP.NE.AND P6, PT, R7, RZ, PT ;  /* 0x000000ff0700720c */ /* 0x000fca0003fc5270 */
[----:B------:R-:W-:Y:S04]  /*0300*/  BSSY.RECONVERGENT B0, `(.L_x_4) ;  /* 0x0000008000007945 */ /* 0x000fe80003800200 */
[----:B------:R-:W-:Y:S05]  /*0310*/  @P5 BRA `(.L_x_5) ;  /* 0x0000000000185947 */ /* 0x000fea0003800000 */
[----:B0-----:R-:W-:Y:S04]  /*0320*/  LDS R4, [R3+0x100] ;  /* 0x0001000003047984 */ /* 0x001fe80000000800 */
[----:B-12---:R-:W0:Y:S02]  /*0330*/  LDS R5, [R3] ;  /* 0x0000000003057984 */ /* 0x006e240000000800 */
[----:B0-----:R-:W-:-:S13]  /*0340*/  FSETP.GEU.AND P5, PT, R4, R5, PT ;  /* 0x000000050400720b */ /* 0x001fda0003fae000 */
[----:B------:R-:W-:Y:S04]  /*0350*/  @!P5 STS [R3], R4 ;  /* 0x000000040300d388 */ /* 0x000fe80000000800 */
[----:B------:R-:W0:Y:S04]  /*0360*/  @!P5 LDS R5, [R2+0x100] ;  /* 0x000100000205d984 */ /* 0x000e280000000800 */
[----:B0-----:R3:W-:Y:S02]  /*0370*/  @!P5 STS [R2], R5 ;  /* 0x000000050200d388 */ /* 0x0017e40000000800 */
.L_x_5:
[----:B------:R-:W-:Y:S05]  /*0380*/  BSYNC.RECONVERGENT B0 ;  /* 0x0000000000007941 */ /* 0x000fea0003800200 */
.L_x_4:
[----:B------:R-:W-:Y:S06]  /*0390*/  BAR.SYNC.DEFER_BLOCKING 0x0 ;  /* 0x0000000000007b1d */ /* 0x000fec0000010000 */
[----:B------:R-:W-:Y:S04]  /*03a0*/  BSSY.RECONVERGENT B0, `(.L_x_6) ;  /* 0x0000008000007945 */ /* 0x000fe80003800200 */
[----:B------:R-:W-:Y:S05]  /*03b0*/  @P4 BRA `(.L_x_7) ;  /* 0x0000000000184947 */ /* 0x000fea0003800000 */
[----:B0-----:R-:W-:Y:S04]  /*03c0*/  LDS R4, [R3+0x80] ;  /* 0x0000800003047984 */ /* 0x001fe80000000800 */
[----:B-123--:R-:W0:Y:S02]  /*03d0*/  LDS R5, [R3] ;  /* 0x0000000003057984 */ /* 0x00ee240000000800 */
[----:B0-----:R-:W-:-:S13]  /*03e0*/  FSETP.GEU.AND P4, PT, R4, R5, PT ;  /* 0x000000050400720b */ /* 0x001fda0003f8e000 */
[----:B------:R-:W-:Y:S04]  /*03f0*/  @!P4 STS [R3], R4 ;  /* 0x000000040300c388 */ /* 0x000fe80000000800 */
[----:B------:R-:W0:Y:S04]  /*0400*/  @!P4 LDS R5, [R2+0x80] ;  /* 0x000080000205c984 */ /* 0x000e280000000800 */
[----:B0-----:R4:W-:Y:S02]  /*0410*/  @!P4 STS [R2], R5 ;  /* 0x000000050200c388 */ /* 0x0019e40000000800 */
.L_x_7:
[----:B------:R-:W-:Y:S05]  /*0420*/  BSYNC.RECONVERGENT B0 ;  /* 0x0000000000007941 */ /* 0x000fea0003800200 */
.L_x_6:
[----:B------:R-:W-:Y:S06]  /*0430*/  BAR.SYNC.DEFER_BLOCKING 0x0 ;  /* 0x0000000000007b1d */ /* 0x000fec0000010000 */
[----:B------:R-:W-:Y:S04]  /*0440*/  BSSY.RECONVERGENT B0, `(.L_x_8) ;  /* 0x0000008000007945 */ /* 0x000fe80003800200 */
[----:B------:R-:W-:Y:S05]  /*0450*/  @P3 BRA `(.L_x_9) ;  /* 0x0000000000183947 */ /* 0x000fea0003800000 */
[----:B0-----:R-:W-:Y:S04]  /*0460*/  LDS R4, [R3+0x40] ;  /* 0x0000400003047984 */ /* 0x001fe80000000800 */
[----:B-1234-:R-:W0:Y:S02]  /*0470*/  LDS R5, [R3] ;  /* 0x0000000003057984 */ /* 0x01ee240000000800 */
[----:B0-----:R-:W-:-:S13]  /*0480*/  FSETP.GEU.AND P3, PT, R4, R5, PT ;  /* 0x000000050400720b */ /* 0x001fda0003f6e000 */
[----:B------:R-:W-:Y:S04]  /*0490*/  @!P3 STS [R3], R4 ;  /* 0x000000040300b388 */ /* 0x000fe80000000800 */
[----:B------:R-:W0:Y:S04]  /*04a0*/  @!P3 LDS R5, [R2+0x40] ;  /* 0x000040000205b984 */ /* 0x000e280000000800 */
[----:B0-----:R0:W-:Y:S02]  /*04b0*/  @!P3 STS [R2], R5 ;  /* 0x000000050200b388 */ /* 0x0011e40000000800 */
.L_x_9:
[----:B------:R-:W-:Y:S05]  /*04c0*/  BSYNC.RECONVERGENT B0 ;  /* 0x0000000000007941 */ /* 0x000fea0003800200 */
.L_x_8:
        /* <DEDUP_REMOVED lines=9> */
.L_x_11:
[----:B------:R-:W-:Y:S05]  /*0560*/  BSYNC.RECONVERGENT B0 ;  /* 0x0000000000007941 */ /* 0x000fea0003800200 */
.L_x_10:
        /* <DEDUP_REMOVED lines=9> */
.L_x_13:
[----:B------:R-:W-:Y:S05]  /*0600*/  BSYNC.RECONVERGENT B0 ;  /* 0x0000000000007941 */ /* 0x000fea0003800200 */
.L_x_12:
        /* <DEDUP_REMOVED lines=9> */
.L_x_15:
[----:B------:R-:W-:Y:S05]  /*06a0*/  BSYNC.RECONVERGENT B0 ;  /* 0x0000000000007941 */ /* 0x000fea0003800200 */
.L_x_14:
[----:B------:R-:W-:Y:S06]  /*06b0*/  BAR.SYNC.DEFER_BLOCKING 0x0 ;  /* 0x0000000000007b1d */ /* 0x000fec0000010000 */
[----:B------:R-:W-:Y:S04]  /*06c0*/  BSSY.RECONVERGENT B0, `(.L_x_16) ;  /* 0x0000008000007945 */ /* 0x000fe80003800200 */
[----:B------:R-:W-:Y:S05]  /*06d0*/  @P6 BRA `(.L_x_17) ;  /* 0x0000000000186947 */ /* 0x000fea0003800000 */
[----:B0-----:R-:W-:Y:S04]  /*06e0*/  LDS R4, [UR6+0x4] ;  /* 0x00000406ff047984 */ /* 0x001fe80008000800 */
[----:B-1234-:R-:W0:Y:S02]  /*06f0*/  LDS R5, [R3] ;  /* 0x0000000003057984 */ /* 0x01ee240000000800 */
[----:B0-----:R-:W-:-:S13]  /*0700*/  FSETP.GEU.AND P0, PT, R4, R5, PT ;  /* 0x000000050400720b */ /* 0x001fda0003f0e000 */
[----:B------:R-:W-:Y:S04]  /*0710*/  @!P0 STS [R3], R4 ;  /* 0x0000000403008388 */ /* 0x000fe80000000800 */
[----:B------:R-:W0:Y:S04]  /*0720*/  @!P0 LDS R5, [UR6+0x804] ;  /* 0x00080406ff058984 */ /* 0x000e280008000800 */
[----:B0-----:R0:W-:Y:S02]  /*0730*/  @!P0 STS [R2], R5 ;  /* 0x0000000502008388 */ /* 0x0011e40000000800 */
.L_x_17:
[----:B------:R-:W-:Y:S05]  /*0740*/  BSYNC.RECONVERGENT B0 ;  /* 0x0000000000007941 */ /* 0x000fea0003800200 */
.L_x_16:
[----:B------:R-:W-:Y:S06]  /*0750*/  BAR.SYNC.DEFER_BLOCKING 0x0 ;  /* 0x0000000000007b1d */ /* 0x000fec0000010000 */
[----:B------:R-:W-:Y:S05]  /*0760*/  @P6 EXIT ;  /* 0x000000000000694d */ /* 0x000fea0003800000 */
[----:B01234-:R-:W0:Y:S01]  /*0770*/  LDS R5, [UR6+0x800] ;  /* 0x00080006ff057984 */ /* 0x01fe220008000800 */
[----:B------:R-:W1:Y:S02]  /*0780*/  LDC.64 R2, c[0x0][0x388] ;  /* 0x0000e200ff027b82 */ /* 0x000e640000000a00 */
[----:B-1----:R-:W-:-:S05]  /*0790*/  IMAD.WIDE.U32 R2, R0, 0x4, R2 ;  /* 0x0000000400027825 */ /* 0x002fca00078e0002 */
[----:B0-----:R-:W-:Y:S01]  /*07a0*/  STG.E desc[UR8][R2.64], R5 ;  /* 0x0000000502007986 */ /* 0x001fe2000c101908 */
[----:B------:R-:W-:Y:S05]  /*07b0*/  EXIT ;  /* 0x000000000000794d */ /* 0x000fea0003800000 */
.L_x_18:
[----:B------:R-:W-:-:S00]  /*07c0*/  BRA `(.L_x_18) ;  /* 0xfffffffc00fc7947 */ /* 0x000fc0000383ffff */
[----:B------:R-:W-:-:S00]  /*07d0*/  NOP ;  /* 0x0000000000007918 */ /* 0x000fc00000000000 */
        /* <DEDUP_REMOVED lines=10> */
.L_x_19:


//--------------------- .nv.shared._Z6kernelPfPi  --------------------------
	.section	.nv.shared._Z6kernelPfPi,"aw",@nobits
	.sectionflags	@""
	.align	4
.nv.shared._Z6kernelPfPi:
	.zero		5120


//--------------------- .nv.shared.reserved.0     --------------------------
	.section	.nv.shared.reserved.0,"aw",@nobits
	.weak		__nv_reservedSMEM_offset_0_alias
	.size		__nv_reservedSMEM_offset_0_alias, 0, 64
	.other		__nv_reservedSMEM_offset_0_alias,@"STO_CUDA_RESERVED_SHARED STV_DEFAULT"
__nv_reservedSMEM_offset_0_alias:
	.zero		0
	.zero		64


//--------------------- .nv.constant0._Z6kernelPfPi --------------------------
	.section	.nv.constant0._Z6kernelPfPi,"a",@progbits
	.sectionflags	@""
	.align	4
.nv.constant0._Z6kernelPfPi:
	.zero		912


//--------------------- SYMBOLS --------------------------

	.type		.nv.reservedSmem.offset0,@object
	.size		.nv.reservedSmem.offset0,0x4
	.type		.nv.reservedSmem.cap,@object
	.size		.nv.reservedSmem.cap,0x4
